//
// Generated by NVIDIA NVVM Compiler
//
// Compiler Build ID: CL-36424714
// Cuda compilation tools, release 13.0, V13.0.88
// Based on NVVM 20.0.0
//

.version 9.0
.target sm_100
.address_size 64

	// .globl	_Z15compute_degreesPPfiiPif

.visible .entry _Z15compute_degreesPPfiiPif(
	.param .u64 .ptr .align 1 _Z15compute_degreesPPfiiPif_param_0,
	.param .u32 _Z15compute_degreesPPfiiPif_param_1,
	.param .u32 _Z15compute_degreesPPfiiPif_param_2,
	.param .u64 .ptr .align 1 _Z15compute_degreesPPfiiPif_param_3,
	.param .f32 _Z15compute_degreesPPfiiPif_param_4
)
{
	.reg .pred 	%p<3>;
	.reg .b32 	%r<8>;
	.reg .b32 	%f<2>;
	.reg .b64 	%rd<5>;

	ld.param.u32 	%r2, [_Z15compute_degreesPPfiiPif_param_2];
	ld.param.u64 	%rd1, [_Z15compute_degreesPPfiiPif_param_3];
	ld.param.f32 	%f1, [_Z15compute_degreesPPfiiPif_param_4];
	mov.u32 	%r3, %ntid.x;
	mov.u32 	%r4, %ctaid.x;
	mov.u32 	%r5, %tid.x;
	mad.lo.s32 	%r1, %r3, %r4, %r5;
	setp.ge.s32 	%p1, %r1, %r2;
	@%p1 bra 	$L__BB0_2;
	cvta.to.global.u64 	%rd2, %rd1;
	setp.lt.f32 	%p2, %f1, 0f00000000;
	max.s32 	%r6, %r2, 0;
	selp.b32 	%r7, %r6, 0, %p2;
	mul.wide.s32 	%rd3, %r1, 4;
	add.s64 	%rd4, %rd2, %rd3;
	st.global.u32 	[%rd4], %r7;
$L__BB0_2:
	ret;

}


// ===== COMPILED SASS (sm_100) =====

	.target	sm_100

	.elftype	@"ET_EXEC"


//--------------------- .note.nv.tkinfo           --------------------------
	.section	.note.nv.tkinfo,"",@"SHT_NOTE"
	.sectionflags	@"SHF_NOTE_NV_TKINFO"
	.tkinfo
        /*0018*/ 	.word	0x00000002
        /*0030*/ 	.string	""
        /*0030*/ 	.string	"ptxas"
        /*0030*/ 	.string	"Cuda compilation tools, release 13.0, V13.0.88"
        /*0030*/ 	.string	"Build cuda_13.0.r13.0/compiler.36424714_0"
        /*0030*/ 	.string	"-arch sm_100 -m 64 "



//--------------------- .note.nv.cuinfo           --------------------------
	.section	.note.nv.cuinfo,"",@"SHT_NOTE"
	.sectionflags	@"SHF_NOTE_NV_CUINFO"
        /*0018*/ 	.short	0x0002
        /*001a*/ 	.short	0x0064
        /*001c*/ 	.short	0x0082
	.zero		2


//--------------------- .nv.info                  --------------------------
	.section	.nv.info,"",@"SHT_CUDA_INFO"
	.align	4


	//----- nvinfo : EIATTR_REGCOUNT
	.align		4
        /*0000*/ 	.byte	0x04, 0x2f
        /*0002*/ 	.short	(.L_1 - .L_0)
	.align		4
.L_0:
        /*0004*/ 	.word	index@(_Z15compute_degreesPPfiiPif)
        /*0008*/ 	.word	0x00000008


	//----- nvinfo : EIATTR_FRAME_SIZE
	.align		4
.L_1:
        /*000c*/ 	.byte	0x04, 0x11
        /*000e*/ 	.short	(.L_3 - .L_2)
	.align		4
.L_2:
        /*0010*/ 	.word	index@(_Z15compute_degreesPPfiiPif)
        /*0014*/ 	.word	0x00000000


	//----- nvinfo : EIATTR_MIN_STACK_SIZE
	.align		4
.L_3:
        /*0018*/ 	.byte	0x04, 0x12
        /*001a*/ 	.short	(.L_5 - .L_4)
	.align		4
.L_4:
        /*001c*/ 	.word	index@(_Z15compute_degreesPPfiiPif)
        /*0020*/ 	.word	0x00000000
.L_5:


//--------------------- .nv.compat                --------------------------
	.section	.nv.compat,"",@"SHT_CUDA_COMPAT_INFO"
	.align	4
        /*0000*/ 	.byte	0x02, 0x09, 0x00, 0x00, 0x02, 0x02, 0x01, 0x00, 0x02, 0x05, 0x05, 0x00, 0x03, 0x07, 0x01, 0x01
        /*0010*/ 	.byte	0x02, 0x03, 0x00, 0x00, 0x02, 0x06, 0x01, 0x00, 0x04, 0x0b, 0x08, 0x00, 0x09, 0x00, 0x00, 0x00
        /*0020*/ 	.byte	0x00, 0x00, 0x00, 0x00


//--------------------- .nv.info._Z15compute_degreesPPfiiPif --------------------------
	.section	.nv.info._Z15compute_degreesPPfiiPif,"",@"SHT_CUDA_INFO"
	.sectionflags	@""
	.align	4


	//----- nvinfo : EIATTR_CUDA_API_VERSION
	.align		4
        /*0000*/ 	.byte	0x04, 0x37
        /*0002*/ 	.short	(.L_7 - .L_6)
.L_6:
        /*0004*/ 	.word	0x00000082


	//----- nvinfo : EIATTR_KPARAM_INFO
	.align		4
.L_7:
        /*0008*/ 	.byte	0x04, 0x17
        /*000a*/ 	.short	(.L_9 - .L_8)
.L_8:
        /*000c*/ 	.word	0x00000000
        /*0010*/ 	.short	0x0004
        /*0012*/ 	.short	0x0018
        /*0014*/ 	.byte	0x00, 0xf0, 0x11, 0x00


	//----- nvinfo : EIATTR_KPARAM_INFO
	.align		4
.L_9:
        /*0018*/ 	.byte	0x04, 0x17
        /*001a*/ 	.short	(.L_11 - .L_10)
.L_10:
        /*001c*/ 	.word	0x00000000
        /*0020*/ 	.short	0x0003
        /*0022*/ 	.short	0x0010
        /*0024*/ 	.byte	0x00, 0xf5, 0x21, 0x00


	//----- nvinfo : EIATTR_KPARAM_INFO
	.align		4
.L_11:
        /*0028*/ 	.byte	0x04, 0x17
        /*002a*/ 	.short	(.L_13 - .L_12)
.L_12:
        /*002c*/ 	.word	0x00000000
        /*0030*/ 	.short	0x0002
        /*0032*/ 	.short	0x000c
        /*0034*/ 	.byte	0x00, 0xf0, 0x11, 0x00


	//----- nvinfo : EIATTR_KPARAM_INFO
	.align		4
.L_13:
        /*0038*/ 	.byte	0x04, 0x17
        /*003a*/ 	.short	(.L_15 - .L_14)
.L_14:
        /*003c*/ 	.word	0x00000000
        /*0040*/ 	.short	0x0001
        /*0042*/ 	.short	0x0008
        /*0044*/ 	.byte	0x00, 0xf0, 0x11, 0x00


	//----- nvinfo : EIATTR_KPARAM_INFO
	.align		4
.L_15:
        /*0048*/ 	.byte	0x04, 0x17
        /*004a*/ 	.short	(.L_17 - .L_16)
.L_16:
        /*004c*/ 	.word	0x00000000
        /*0050*/ 	.short	0x0000
        /*0052*/ 	.short	0x0000
        /*0054*/ 	.byte	0x00, 0xf5, 0x21, 0x00


	//----- nvinfo : EIATTR_SPARSE_MMA_MASK
	.align		4
.L_17:
        /*0058*/ 	.byte	0x03, 0x50
        /*005a*/ 	.short	0x0000


	//----- nvinfo : EIATTR_MAXREG_COUNT
	.align		4
        /*005c*/ 	.byte	0x03, 0x1b
        /*005e*/ 	.short	0x00ff


	//----- nvinfo : EIATTR_MERCURY_ISA_VERSION
	.align		4
        /*0060*/ 	.byte	0x03, 0x5f
        /*0062*/ 	.short	0x0101


	//----- nvinfo : EIATTR_VRC_CTA_INIT_COUNT
	.align		4
        /*0064*/ 	.byte	0x02, 0x4a
	.zero		1
	.zero		1


	//----- nvinfo : EIATTR_EXIT_INSTR_OFFSETS
	.align		4
        /*0068*/ 	.byte	0x04, 0x1c
        /*006a*/ 	.short	(.L_19 - .L_18)


	//   ....[0]....
.L_18:
        /*006c*/ 	.word	0x00000070


	//   ....[1]....
        /*0070*/ 	.word	0x00000100


	//----- nvinfo : EIATTR_CBANK_PARAM_SIZE
	.align		4
.L_19:
        /*0074*/ 	.byte	0x03, 0x19
        /*0076*/ 	.short	0x001c


	//----- nvinfo : EIATTR_PARAM_CBANK
	.align		4
        /*0078*/ 	.byte	0x04, 0x0a
        /*007a*/ 	.short	(.L_21 - .L_20)
	.align		4
.L_20:
        /*007c*/ 	.word	index@(.nv.constant0._Z15compute_degreesPPfiiPif)
        /*0080*/ 	.short	0x0380
        /*0082*/ 	.short	0x001c


	//----- nvinfo : EIATTR_SW_WAR
	.align		4
.L_21:
        /*0084*/ 	.byte	0x04, 0x36
        /*0086*/ 	.short	(.L_23 - .L_22)
.L_22:
        /*0088*/ 	.word	0x00000008
.L_23:


//--------------------- .nv.callgraph             --------------------------
	.section	.nv.callgraph,"",@"SHT_CUDA_CALLGRAPH"
	.align	4
	.sectionentsize	8
	.align		4
        /*0000*/ 	.word	0x00000000
	.align		4
        /*0004*/ 	.word	0xffffffff
	.align		4
        /*0008*/ 	.word	0x00000000
	.align		4
        /*000c*/ 	.word	0xfffffffe
	.align		4
        /*0010*/ 	.word	0x00000000
	.align		4
        /*0014*/ 	.word	0xfffffffd
	.align		4
        /*0018*/ 	.word	0x00000000
	.align		4
        /*001c*/ 	.word	0xfffffffc


//--------------------- .text._Z15compute_degreesPPfiiPif --------------------------
	.section	.text._Z15compute_degreesPPfiiPif,"ax",@progbits
	.align	128
        .global         _Z15compute_degreesPPfiiPif
        .type           _Z15compute_degreesPPfiiPif,@function
        .size           _Z15compute_degreesPPfiiPif,(.L_x_1 - _Z15compute_degreesPPfiiPif)
        .other          _Z15compute_degreesPPfiiPif,@"STO_CUDA_ENTRY STV_DEFAULT"
_Z15compute_degreesPPfiiPif:
.text._Z15compute_degreesPPfiiPif:
[----:B------:R-:W-:Y:S01]  /*0000*/  LDC R1, c[0x0][0x37c] ;  /* 0x0000df00ff017b82 */ /* 0x000fe20000000800 */
[----:B------:R-:W0:Y:S01]  /*0010*/  S2R R5, SR_CTAID.X ;  /* 0x0000000000057919 */ /* 0x000e220000002500 */
[----:B------:R-:W0:Y:S01]  /*0020*/  LDCU UR4, c[0x0][0x360] ;  /* 0x00006c00ff0477ac */ /* 0x000e220008000800 */
[----:B------:R-:W0:Y:S01]  /*0030*/  S2R R0, SR_TID.X ;  /* 0x0000000000007919 */ /* 0x000e220000002100 */
[----:B------:R-:W1:Y:S01]  /*0040*/  LDCU UR6, c[0x0][0x38c] ;  /* 0x00007180ff0677ac */ /* 0x000e620008000800 */
[----:B0-----:R-:W-:-:S05]  /*0050*/  IMAD R5, R5, UR4, R0 ;  /* 0x0000000405057c24 */ /* 0x001fca000f8e0200 */
[----:B-1----:R-:W-:-:S13]  /*0060*/  ISETP.GE.AND P0, PT, R5, UR6, PT ;  /* 0x0000000605007c0c */ /* 0x002fda000bf06270 */
[----:B------:R-:W-:Y:S05]  /*0070*/  @P0 EXIT ;  /* 0x000000000000094d */ /* 0x000fea0003800000 */
[----:B------:R-:W0:Y:S01]  /*0080*/  LDC.64 R2, c[0x0][0x390] ;  /* 0x0000e400ff027b82 */ /* 0x000e220000000a00 */
[----:B------:R-:W1:Y:S01]  /*0090*/  LDCU UR7, c[0x0][0x398] ;  /* 0x00007300ff0777ac */ /* 0x000e620008000800 */
[----:B------:R-:W-:Y:S01]  /*00a0*/  VIMNMX R0, PT, PT, RZ, UR6, !PT ;  /* 0x00000006ff007c48 */ /* 0x000fe2000ffe0100 */
[----:B------:R-:W2:Y:S01]  /*00b0*/  LDCU.64 UR4, c[0x0][0x358] ;  /* 0x00006b00ff0477ac */ /* 0x000ea20008000a00 */
[----:B-1----:R-:W-:Y:S01]  /*00c0*/  FSETP.LEU.AND P0, PT, RZ, UR7, PT ;  /* 0x00000007ff007c0b */ /* 0x002fe2000bf0b000 */
[----:B0-----:R-:W-:-:S03]  /*00d0*/  IMAD.WIDE R2, R5, 0x4, R2 ;  /* 0x0000000405027825 */ /* 0x001fc600078e0202 */
[----:B------:R-:W-:-:S05]  /*00e0*/  SEL R5, R0, RZ, !P0 ;  /* 0x000000ff00057207 */ /* 0x000fca0004000000 */
[----:B--2---:R-:W-:Y:S01]  /*00f0*/  STG.E desc[UR4][R2.64], R5 ;  /* 0x0000000502007986 */ /* 0x004fe2000c101904 */
[----:B------:R-:W-:Y:S05]  /*0100*/  EXIT ;  /* 0x000000000000794d */ /* 0x000fea0003800000 */
.L_x_0:
[----:B------:R-:W-:-:S00]  /*0110*/  BRA `(.L_x_0) ;  /* 0xfffffffc00fc7947 */ /* 0x000fc0000383ffff */
[----:B------:R-:W-:-:S00]  /*0120*/  NOP ;  /* 0x0000000000007918 */ /* 0x000fc00000000000 */
        /* <DEDUP_REMOVED lines=13> */
.L_x_1:


//--------------------- .nv.shared.reserved.0     --------------------------
	.section	.nv.shared.reserved.0,"aw",@nobits
	.weak		__nv_reservedSMEM_offset_0_alias
	.size		__nv_reservedSMEM_offset_0_alias, 0, 64
	.other		__nv_reservedSMEM_offset_0_alias,@"STO_CUDA_RESERVED_SHARED STV_DEFAULT"
__nv_reservedSMEM_offset_0_alias:
	.zero		0
	.zero		64


//--------------------- .nv.constant0._Z15compute_degreesPPfiiPif --------------------------
	.section	.nv.constant0._Z15compute_degreesPPfiiPif,"a",@progbits
	.sectionflags	@""
	.align	4
.nv.constant0._Z15compute_degreesPPfiiPif:
	.zero		924


//--------------------- SYMBOLS --------------------------

	.type		.nv.reservedSmem.offset0,@object
	.size		.nv.reservedSmem.offset0,0x4
